//
// Generated by NVIDIA NVVM Compiler
//
// Compiler Build ID: CL-36424714
// Cuda compilation tools, release 13.0, V13.0.88
// Based on NVVM 20.0.0
//

.version 9.0
.target sm_100
.address_size 64

	// .globl	_Z10diagKernelv
.extern .func  (.param .b32 func_retval0) vprintf
(
	.param .b64 vprintf_param_0,
	.param .b64 vprintf_param_1
)
;
.global .align 1 .b8 $str[41] = {91, 68, 105, 97, 103, 111, 110, 97, 108, 93, 32, 66, 108, 111, 99, 107, 32, 40, 37, 100, 44, 37, 100, 41, 32, 84, 104, 114, 101, 97, 100, 32, 40, 37, 100, 44, 37, 100, 41, 10};
.global .align 1 .b8 $str$1[30] = {66, 108, 111, 99, 107, 32, 40, 37, 100, 44, 37, 100, 41, 32, 84, 104, 114, 101, 97, 100, 32, 40, 37, 100, 44, 37, 100, 41, 10};

.visible .entry _Z10diagKernelv()
{
	.local .align 16 .b8 	__local_depot0[16];
	.reg .b64 	%SP;
	.reg .b64 	%SPL;
	.reg .pred 	%p<2>;
	.reg .b32 	%r<9>;
	.reg .b64 	%rd<9>;

	mov.u64 	%SPL, __local_depot0;
	cvta.local.u64 	%SP, %SPL;
	add.u64 	%rd2, %SP, 0;
	add.u64 	%rd1, %SPL, 0;
	mov.u32 	%r1, %tid.x;
	mov.u32 	%r2, %tid.y;
	mov.u32 	%r3, %ctaid.x;
	mov.u32 	%r4, %ctaid.y;
	setp.ne.s32 	%p1, %r1, %r2;
	@%p1 bra 	$L__BB0_2;
	st.local.v4.u32 	[%rd1], {%r3, %r4, %r1, %r1};
	mov.u64 	%rd6, $str;
	cvta.global.u64 	%rd7, %rd6;
	{ // callseq 1, 0
	.param .b64 param0;
	st.param.b64 	[param0], %rd7;
	.param .b64 param1;
	st.param.b64 	[param1], %rd2;
	.param .b32 retval0;
	call.uni (retval0), 
	vprintf, 
	(
	param0, 
	param1
	);
	ld.param.b32 	%r7, [retval0];
	} // callseq 1
	bra.uni 	$L__BB0_3;
$L__BB0_2:
	st.local.v4.u32 	[%rd1], {%r3, %r4, %r1, %r2};
	mov.u64 	%rd3, $str$1;
	cvta.global.u64 	%rd4, %rd3;
	{ // callseq 0, 0
	.param .b64 param0;
	st.param.b64 	[param0], %rd4;
	.param .b64 param1;
	st.param.b64 	[param1], %rd2;
	.param .b32 retval0;
	call.uni (retval0), 
	vprintf, 
	(
	param0, 
	param1
	);
	ld.param.b32 	%r5, [retval0];
	} // callseq 0
$L__BB0_3:
	ret;

}


// ===== COMPILED SASS (sm_100) =====

	.target	sm_100

	.elftype	@"ET_EXEC"


//--------------------- .note.nv.tkinfo           --------------------------
	.section	.note.nv.tkinfo,"",@"SHT_NOTE"
	.sectionflags	@"SHF_NOTE_NV_TKINFO"
	.tkinfo
        /*0018*/ 	.word	0x00000002
        /*0030*/ 	.string	""
        /*0030*/ 	.string	"ptxas"
        /*0030*/ 	.string	"Cuda compilation tools, release 13.0, V13.0.88"
        /*0030*/ 	.string	"Build cuda_13.0.r13.0/compiler.36424714_0"
        /*0030*/ 	.string	"-arch sm_100 -m 64 "



//--------------------- .note.nv.cuinfo           --------------------------
	.section	.note.nv.cuinfo,"",@"SHT_NOTE"
	.sectionflags	@"SHF_NOTE_NV_CUINFO"
        /*0018*/ 	.short	0x0002
        /*001a*/ 	.short	0x0064
        /*001c*/ 	.short	0x0082
	.zero		2


//--------------------- .nv.info                  --------------------------
	.section	.nv.info,"",@"SHT_CUDA_INFO"
	.align	4


	//----- nvinfo : EIATTR_REGCOUNT
	.align		4
        /*0000*/ 	.byte	0x04, 0x2f
        /*0002*/ 	.short	(.L_3 - .L_2)
	.align		4
.L_2:
        /*0004*/ 	.word	index@(_Z10diagKernelv)
        /*0008*/ 	.word	0x00000018


	//----- nvinfo : EIATTR_FRAME_SIZE
	.align		4
.L_3:
        /*000c*/ 	.byte	0x04, 0x11
        /*000e*/ 	.short	(.L_5 - .L_4)
	.align		4
.L_4:
        /*0010*/ 	.word	index@(_Z10diagKernelv)
        /*0014*/ 	.word	0x00000010


	//----- nvinfo : EIATTR_MIN_STACK_SIZE
	.align		4
.L_5:
        /*0018*/ 	.byte	0x04, 0x12
        /*001a*/ 	.short	(.L_7 - .L_6)
	.align		4
.L_6:
        /*001c*/ 	.word	index@(_Z10diagKernelv)
        /*0020*/ 	.word	0x00000010
.L_7:


//--------------------- .nv.compat                --------------------------
	.section	.nv.compat,"",@"SHT_CUDA_COMPAT_INFO"
	.align	4
        /*0000*/ 	.byte	0x02, 0x09, 0x00, 0x00, 0x02, 0x02, 0x01, 0x00, 0x02, 0x05, 0x05, 0x00, 0x03, 0x07, 0x01, 0x01
        /*0010*/ 	.byte	0x02, 0x03, 0x00, 0x00, 0x02, 0x06, 0x01, 0x00, 0x04, 0x0b, 0x08, 0x00, 0x09, 0x00, 0x00, 0x00
        /*0020*/ 	.byte	0x00, 0x00, 0x00, 0x00


//--------------------- .nv.info._Z10diagKernelv  --------------------------
	.section	.nv.info._Z10diagKernelv,"",@"SHT_CUDA_INFO"
	.sectionflags	@""
	.align	4


	//----- nvinfo : EIATTR_CUDA_API_VERSION
	.align		4
        /*0000*/ 	.byte	0x04, 0x37
        /*0002*/ 	.short	(.L_9 - .L_8)
.L_8:
        /*0004*/ 	.word	0x00000082


	//----- nvinfo : EIATTR_SPARSE_MMA_MASK
	.align		4
.L_9:
        /*0008*/ 	.byte	0x03, 0x50
        /*000a*/ 	.short	0x0000


	//----- nvinfo : EIATTR_MAXREG_COUNT
	.align		4
        /*000c*/ 	.byte	0x03, 0x1b
        /*000e*/ 	.short	0x00ff


	//----- nvinfo : EIATTR_EXTERNS
	.align		4
        /*0010*/ 	.byte	0x04, 0x0f
        /*0012*/ 	.short	(.L_11 - .L_10)


	//   ....[0]....
	.align		4
.L_10:
        /*0014*/ 	.word	index@(vprintf)


	//----- nvinfo : EIATTR_MERCURY_ISA_VERSION
	.align		4
.L_11:
        /*0018*/ 	.byte	0x03, 0x5f
        /*001a*/ 	.short	0x0101


	//----- nvinfo : EIATTR_VRC_CTA_INIT_COUNT
	.align		4
        /*001c*/ 	.byte	0x02, 0x4a
	.zero		1
	.zero		1


	//----- nvinfo : EIATTR_SYSCALL_OFFSETS
	.align		4
        /*0020*/ 	.byte	0x04, 0x46
        /*0022*/ 	.short	(.L_13 - .L_12)


	//   ....[0]....
.L_12:
        /*0024*/ 	.word	0x00000140


	//   ....[1]....
        /*0028*/ 	.word	0x000001d0


	//----- nvinfo : EIATTR_EXIT_INSTR_OFFSETS
	.align		4
.L_13:
        /*002c*/ 	.byte	0x04, 0x1c
        /*002e*/ 	.short	(.L_15 - .L_14)


	//   ....[0]....
.L_14:
        /*0030*/ 	.word	0x00000150


	//   ....[1]....
        /*0034*/ 	.word	0x000001e0


	//----- nvinfo : EIATTR_CRS_STACK_SIZE
	.align		4
.L_15:
        /*0038*/ 	.byte	0x04, 0x1e
        /*003a*/ 	.short	(.L_17 - .L_16)
.L_16:
        /*003c*/ 	.word	0x00000000


	//----- nvinfo : EIATTR_SW_WAR
	.align		4
.L_17:
        /*0040*/ 	.byte	0x04, 0x36
        /*0042*/ 	.short	(.L_19 - .L_18)
.L_18:
        /*0044*/ 	.word	0x00000008
.L_19:


//--------------------- .nv.callgraph             --------------------------
	.section	.nv.callgraph,"",@"SHT_CUDA_CALLGRAPH"
	.align	4
	.sectionentsize	8
	.align		4
        /*0000*/ 	.word	0x00000000
	.align		4
        /*0004*/ 	.word	0xffffffff
	.align		4
        /*0008*/ 	.word	index@(_Z10diagKernelv)
	.align		4
        /*000c*/ 	.word	index@(vprintf)
	.align		4
        /*0010*/ 	.word	0x00000000
	.align		4
        /*0014*/ 	.word	0xfffffffe
	.align		4
        /*0018*/ 	.word	0x00000000
	.align		4
        /*001c*/ 	.word	0xfffffffd
	.align		4
        /*0020*/ 	.word	0x00000000
	.align		4
        /*0024*/ 	.word	0xfffffffc


//--------------------- .nv.constant4             --------------------------
	.section	.nv.constant4,"a",@progbits
	.align	8
	.align		8
.nv.constant4:
        /*0000*/ 	.dword	vprintf
	.align		8
        /*0008*/ 	.dword	$str
	.align		8
        /*0010*/ 	.dword	$str$1


//--------------------- .text._Z10diagKernelv     --------------------------
	.section	.text._Z10diagKernelv,"ax",@progbits
	.align	128
        .global         _Z10diagKernelv
        .type           _Z10diagKernelv,@function
        .size           _Z10diagKernelv,(.L_x_4 - _Z10diagKernelv)
        .other          _Z10diagKernelv,@"STO_CUDA_ENTRY STV_DEFAULT"
_Z10diagKernelv:
.text._Z10diagKernelv:
[----:B------:R-:W0:Y:S01]  /*0000*/  LDC R1, c[0x0][0x37c] ;  /* 0x0000df00ff017b82 */ /* 0x000e220000000800 */
[----:B------:R-:W1:Y:S01]  /*0010*/  S2R R10, SR_TID.X ;  /* 0x00000000000a7919 */ /* 0x000e620000002100 */
[----:B------:R-:W2:Y:S01]  /*0020*/  LDCU UR4, c[0x0][0x2f8] ;  /* 0x00005f00ff0477ac */ /* 0x000ea20008000800 */
[----:B0-----:R-:W-:Y:S01]  /*0030*/  VIADD R1, R1, 0xfffffff0 ;  /* 0xfffffff001017836 */ /* 0x001fe20000000000 */
[----:B------:R-:W1:Y:S01]  /*0040*/  S2R R11, SR_TID.Y ;  /* 0x00000000000b7919 */ /* 0x000e620000002200 */
[----:B------:R-:W0:Y:S01]  /*0050*/  LDCU UR5, c[0x0][0x2fc] ;  /* 0x00005f80ff0577ac */ /* 0x000e220008000800 */
[----:B------:R-:W3:Y:S01]  /*0060*/  S2R R8, SR_CTAID.X ;  /* 0x0000000000087919 */ /* 0x000ee20000002500 */
[----:B------:R-:W4:Y:S01]  /*0070*/  S2R R9, SR_CTAID.Y ;  /* 0x0000000000097919 */ /* 0x000f220000002600 */
[----:B--2---:R-:W-:-:S05]  /*0080*/  IADD3 R6, P1, PT, R1, UR4, RZ ;  /* 0x0000000401067c10 */ /* 0x004fca000ff3e0ff */
[----:B0-----:R-:W-:Y:S01]  /*0090*/  IMAD.X R7, RZ, RZ, UR5, P1 ;  /* 0x00000005ff077e24 */ /* 0x001fe200088e06ff */
[----:B-1----:R-:W-:-:S13]  /*00a0*/  ISETP.NE.AND P0, PT, R10, R11, PT ;  /* 0x0000000b0a00720c */ /* 0x002fda0003f05270 */
[----:B---34-:R-:W-:Y:S05]  /*00b0*/  @P0 BRA `(.L_x_0) ;  /* 0x0000000000280947 */ /* 0x018fea0003800000 */
[----:B------:R-:W-:Y:S01]  /*00c0*/  IMAD.MOV.U32 R11, RZ, RZ, R10 ;  /* 0x000000ffff0b7224 */ /* 0x000fe200078e000a */
[----:B------:R-:W-:Y:S01]  /*00d0*/  MOV R0, 0x0 ;  /* 0x0000000000007802 */ /* 0x000fe20000000f00 */
[----:B------:R-:W0:Y:S03]  /*00e0*/  LDCU.64 UR4, c[0x4][0x8] ;  /* 0x01000100ff0477ac */ /* 0x000e260008000a00 */
[----:B------:R1:W-:Y:S01]  /*00f0*/  STL.128 [R1], R8 ;  /* 0x0000000801007387 */ /* 0x0003e20000100c00 */
[----:B------:R1:W2:Y:S01]  /*0100*/  LDC.64 R2, c[0x4][R0] ;  /* 0x0100000000027b82 */ /* 0x0002a20000000a00 */
[----:B0-----:R-:W-:Y:S01]  /*0110*/  MOV R4, UR4 ;  /* 0x0000000400047c02 */ /* 0x001fe20008000f00 */
[----:B-1----:R-:W-:-:S07]  /*0120*/  IMAD.U32 R5, RZ, RZ, UR5 ;  /* 0x00000005ff057e24 */ /* 0x002fce000f8e00ff */
[----:B------:R-:W-:-:S07]  /*0130*/  LEPC R20, `(.L_x_1) ;  /* 0x000000001014794e */ /* 0x000fce0000000000 */
[----:B--2---:R-:W-:Y:S05]  /*0140*/  CALL.ABS.NOINC R2 ;  /* 0x0000000002007343 */ /* 0x004fea0003c00000 */
.L_x_1:
[----:B------:R-:W-:Y:S05]  /*0150*/  EXIT ;  /* 0x000000000000794d */ /* 0x000fea0003800000 */
.L_x_0:
[----:B------:R-:W-:Y:S01]  /*0160*/  MOV R0, 0x0 ;  /* 0x0000000000007802 */ /* 0x000fe20000000f00 */
[----:B------:R0:W-:Y:S01]  /*0170*/  STL.128 [R1], R8 ;  /* 0x0000000801007387 */ /* 0x0001e20000100c00 */
[----:B------:R-:W1:Y:S02]  /*0180*/  LDCU.64 UR4, c[0x4][0x10] ;  /* 0x01000200ff0477ac */ /* 0x000e640008000a00 */
[----:B------:R0:W2:Y:S01]  /*0190*/  LDC.64 R2, c[0x4][R0] ;  /* 0x0100000000027b82 */ /* 0x0000a20000000a00 */
[----:B-1----:R-:W-:Y:S01]  /*01a0*/  IMAD.U32 R4, RZ, RZ, UR4 ;  /* 0x00000004ff047e24 */ /* 0x002fe2000f8e00ff */
[----:B0-----:R-:W-:-:S07]  /*01b0*/  MOV R5, UR5 ;  /* 0x0000000500057c02 */ /* 0x001fce0008000f00 */
[----:B------:R-:W-:-:S07]  /*01c0*/  LEPC R20, `(.L_x_2) ;  /* 0x000000001014794e */ /* 0x000fce0000000000 */
[----:B--2---:R-:W-:Y:S05]  /*01d0*/  CALL.ABS.NOINC R2 ;  /* 0x0000000002007343 */ /* 0x004fea0003c00000 */
.L_x_2:
[----:B------:R-:W-:Y:S05]  /*01e0*/  EXIT ;  /* 0x000000000000794d */ /* 0x000fea0003800000 */
.L_x_3:
[----:B------:R-:W-:-:S00]  /*01f0*/  BRA `(.L_x_3) ;  /* 0xfffffffc00fc7947 */ /* 0x000fc0000383ffff */
[----:B------:R-:W-:-:S00]  /*0200*/  NOP ;  /* 0x0000000000007918 */ /* 0x000fc00000000000 */
[----:B------:R-:W-:-:S00]  /*0210*/  NOP ;  /* 0x0000000000007918 */ /* 0x000fc00000000000 */
[----:B------:R-:W-:-:S00]  /*0220*/  NOP ;  /* 0x0000000000007918 */ /* 0x000fc00000000000 */
[----:B------:R-:W-:-:S00]  /*0230*/  NOP ;  /* 0x0000000000007918 */ /* 0x000fc00000000000 */
[----:B------:R-:W-:-:S00]  /*0240*/  NOP ;  /* 0x0000000000007918 */ /* 0x000fc00000000000 */
[----:B------:R-:W-:-:S00]  /*0250*/  NOP ;  /* 0x0000000000007918 */ /* 0x000fc00000000000 */
[----:B------:R-:W-:-:S00]  /*0260*/  NOP ;  /* 0x0000000000007918 */ /* 0x000fc00000000000 */
[----:B------:R-:W-:-:S00]  /*0270*/  NOP ;  /* 0x0000000000007918 */ /* 0x000fc00000000000 */
.L_x_4:


//--------------------- .nv.global.init           --------------------------
	.section	.nv.global.init,"aw",@progbits
.nv.global.init:
	.type		$str$1,@object
	.size		$str$1,($str - $str$1)
$str$1:
        /*0000*/ 	.byte	0x42, 0x6c, 0x6f, 0x63, 0x6b, 0x20, 0x28, 0x25, 0x64, 0x2c, 0x25, 0x64, 0x29, 0x20, 0x54, 0x68
        /*0010*/ 	.byte	0x72, 0x65, 0x61, 0x64, 0x20, 0x28, 0x25, 0x64, 0x2c, 0x25, 0x64, 0x29, 0x0a, 0x00
	.type		$str,@object
	.size		$str,(.L_0 - $str)
$str:
        /*001e*/ 	.byte	0x5b, 0x44, 0x69, 0x61, 0x67, 0x6f, 0x6e, 0x61, 0x6c, 0x5d, 0x20, 0x42, 0x6c, 0x6f, 0x63, 0x6b
        /*002e*/ 	.byte	0x20, 0x28, 0x25, 0x64, 0x2c, 0x25, 0x64, 0x29, 0x20, 0x54, 0x68, 0x72, 0x65, 0x61, 0x64, 0x20
        /*003e*/ 	.byte	0x28, 0x25, 0x64, 0x2c, 0x25, 0x64, 0x29, 0x0a, 0x00
.L_0:


//--------------------- .nv.shared.reserved.0     --------------------------
	.section	.nv.shared.reserved.0,"aw",@nobits
	.weak		__nv_reservedSMEM_offset_0_alias
	.size		__nv_reservedSMEM_offset_0_alias, 0, 64
	.other		__nv_reservedSMEM_offset_0_alias,@"STO_CUDA_RESERVED_SHARED STV_DEFAULT"
__nv_reservedSMEM_offset_0_alias:
	.zero		0
	.zero		64


//--------------------- .nv.constant0._Z10diagKernelv --------------------------
	.section	.nv.constant0._Z10diagKernelv,"a",@progbits
	.sectionflags	@""
	.align	4
.nv.constant0._Z10diagKernelv:
	.zero		896


//--------------------- SYMBOLS --------------------------

	.type		.nv.reservedSmem.offset0,@object
	.size		.nv.reservedSmem.offset0,0x4
	.type		vprintf,@function
